	.headerflags	@"EF_CUDA_TEXMODE_UNIFIED EF_CUDA_64BIT_ADDRESS EF_CUDA_ACCELERATORS EF_CUDA_SM90 EF_CUDA_VIRTUAL_SM(EF_CUDA_SM90)"
	.elftype	@"ET_EXEC"


//--------------------- .nv.info                  --------------------------
	.section	.nv.info,"",@"SHT_CUDA_INFO"
	.align	4


	//----- nvinfo : EIATTR_REGCOUNT
	.align		4
        /*0000*/ 	.byte	0x04, 0x2f
        /*0002*/ 	.short	(.L_3 - .L_2)
	.align		4
.L_2:
        /*0004*/ 	.word	index@(triton_poi_fused__native_batch_norm_legit_no_training_17)
        /*0008*/ 	.word	0x00000012


	//----- nvinfo : EIATTR_MIN_STACK_SIZE
	.align		4
.L_3:
        /*000c*/ 	.byte	0x04, 0x12
        /*000e*/ 	.short	(.L_5 - .L_4)
	.align		4
.L_4:
        /*0010*/ 	.word	index@(triton_poi_fused__native_batch_norm_legit_no_training_17)
        /*0014*/ 	.word	0x00000000


	//----- nvinfo : EIATTR_FRAME_SIZE
	.align		4
.L_5:
        /*0018*/ 	.byte	0x04, 0x11
        /*001a*/ 	.short	(.L_7 - .L_6)
	.align		4
.L_6:
        /*001c*/ 	.word	index@(triton_poi_fused__native_batch_norm_legit_no_training_17)
        /*0020*/ 	.word	0x00000000


	//----- nvinfo : EIATTR_MIN_STACK_SIZE
	.align		4
.L_7:
        /*0024*/ 	.byte	0x04, 0x12
        /*0026*/ 	.short	(.L_9 - .L_8)
	.align		4
.L_8:
        /*0028*/ 	.word	index@(triton_poi_fused__native_batch_norm_legit_no_training_17)
        /*002c*/ 	.word	0x00000000
.L_9:


//--------------------- .nv.info.triton_poi_fused__native_batch_norm_legit_no_training_17 --------------------------
	.section	.nv.info.triton_poi_fused__native_batch_norm_legit_no_training_17,"",@"SHT_CUDA_INFO"
	.sectionflags	@""
	.align	4


	//----- nvinfo : EIATTR_CUDA_API_VERSION
	.align		4
        /*0000*/ 	.byte	0x04, 0x37
        /*0002*/ 	.short	(.L_11 - .L_10)
.L_10:
        /*0004*/ 	.word	0x0000007c


	//----- nvinfo : EIATTR_KPARAM_INFO
	.align		4
.L_11:
        /*0008*/ 	.byte	0x04, 0x17
        /*000a*/ 	.short	(.L_13 - .L_12)
.L_12:
        /*000c*/ 	.word	0x00000000
        /*0010*/ 	.short	0x0006
        /*0012*/ 	.short	0x0030
        /*0014*/ 	.byte	0x00, 0xf0, 0x11, 0x00


	//----- nvinfo : EIATTR_KPARAM_INFO
	.align		4
.L_13:
        /*0018*/ 	.byte	0x04, 0x17
        /*001a*/ 	.short	(.L_15 - .L_14)
.L_14:
        /*001c*/ 	.word	0x00000000
        /*0020*/ 	.short	0x0005
        /*0022*/ 	.short	0x0028
        /*0024*/ 	.byte	0x00, 0xf4, 0x21, 0x00


	//----- nvinfo : EIATTR_KPARAM_INFO
	.align		4
.L_15:
        /*0028*/ 	.byte	0x04, 0x17
        /*002a*/ 	.short	(.L_17 - .L_16)
.L_16:
        /*002c*/ 	.word	0x00000000
        /*0030*/ 	.short	0x0004
        /*0032*/ 	.short	0x0020
        /*0034*/ 	.byte	0x00, 0xf4, 0x21, 0x00


	//----- nvinfo : EIATTR_KPARAM_INFO
	.align		4
.L_17:
        /*0038*/ 	.byte	0x04, 0x17
        /*003a*/ 	.short	(.L_19 - .L_18)
.L_18:
        /*003c*/ 	.word	0x00000000
        /*0040*/ 	.short	0x0003
        /*0042*/ 	.short	0x0018
        /*0044*/ 	.byte	0x00, 0xf4, 0x21, 0x00


	//----- nvinfo : EIATTR_KPARAM_INFO
	.align		4
.L_19:
        /*0048*/ 	.byte	0x04, 0x17
        /*004a*/ 	.short	(.L_21 - .L_20)
.L_20:
        /*004c*/ 	.word	0x00000000
        /*0050*/ 	.short	0x0002
        /*0052*/ 	.short	0x0010
        /*0054*/ 	.byte	0x00, 0xf4, 0x21, 0x00


	//----- nvinfo : EIATTR_KPARAM_INFO
	.align		4
.L_21:
        /*0058*/ 	.byte	0x04, 0x17
        /*005a*/ 	.short	(.L_23 - .L_22)
.L_22:
        /*005c*/ 	.word	0x00000000
        /*0060*/ 	.short	0x0001
        /*0062*/ 	.short	0x0008
        /*0064*/ 	.byte	0x00, 0xf4, 0x21, 0x00


	//----- nvinfo : EIATTR_KPARAM_INFO
	.align		4
.L_23:
        /*0068*/ 	.byte	0x04, 0x17
        /*006a*/ 	.short	(.L_25 - .L_24)
.L_24:
        /*006c*/ 	.word	0x00000000
        /*0070*/ 	.short	0x0000
        /*0072*/ 	.short	0x0000
        /*0074*/ 	.byte	0x00, 0xf4, 0x21, 0x00


	//----- nvinfo : EIATTR_SPARSE_MMA_MASK
	.align		4
.L_25:
        /*0078*/ 	.byte	0x03, 0x50
        /*007a*/ 	.short	0x0000


	//----- nvinfo : EIATTR_MAXREG_COUNT
	.align		4
        /*007c*/ 	.byte	0x03, 0x1b
        /*007e*/ 	.short	0x00ff


	//----- nvinfo : EIATTR_EXIT_INSTR_OFFSETS
	.align		4
        /*0080*/ 	.byte	0x04, 0x1c
        /*0082*/ 	.short	(.L_27 - .L_26)


	//   ....[0]....
.L_26:
        /*0084*/ 	.word	0x00000300


	//   ....[1]....
        /*0088*/ 	.word	0x00000320


	//----- nvinfo : EIATTR_REQNTID
	.align		4
.L_27:
        /*008c*/ 	.byte	0x04, 0x10
        /*008e*/ 	.short	(.L_29 - .L_28)
.L_28:
        /*0090*/ 	.word	0x00000080
        /*0094*/ 	.word	0x00000001
        /*0098*/ 	.word	0x00000001


	//----- nvinfo : EIATTR_CBANK_PARAM_SIZE
	.align		4
.L_29:
        /*009c*/ 	.byte	0x03, 0x19
        /*009e*/ 	.short	0x0034


	//----- nvinfo : EIATTR_PARAM_CBANK
	.align		4
        /*00a0*/ 	.byte	0x04, 0x0a
        /*00a2*/ 	.short	(.L_31 - .L_30)
	.align		4
.L_30:
        /*00a4*/ 	.word	index@(.nv.constant0.triton_poi_fused__native_batch_norm_legit_no_training_17)
        /*00a8*/ 	.short	0x0210
        /*00aa*/ 	.short	0x0034


	//----- nvinfo : EIATTR_SW_WAR
	.align		4
.L_31:
        /*00ac*/ 	.byte	0x04, 0x36
        /*00ae*/ 	.short	(.L_33 - .L_32)
.L_32:
        /*00b0*/ 	.word	0x00000008
.L_33:


//--------------------- .nv.callgraph             --------------------------
	.section	.nv.callgraph,"",@"SHT_CUDA_CALLGRAPH"
	.align	4
	.sectionentsize	8
	.align		4
        /*0000*/ 	.word	0x00000000
	.align		4
        /*0004*/ 	.word	0xffffffff
	.align		4
        /*0008*/ 	.word	0x00000000
	.align		4
        /*000c*/ 	.word	0xfffffffe
	.align		4
        /*0010*/ 	.word	0x00000000
	.align		4
        /*0014*/ 	.word	0xfffffffd
	.align		4
        /*0018*/ 	.word	0x00000000
	.align		4
        /*001c*/ 	.word	0xfffffffc


//--------------------- .nv.constant4             --------------------------
	.section	.nv.constant4,"a",@progbits
	.align	8
	.align		8
.nv.constant4:
        /*0000*/ 	.dword	_$_str
	.align		8
        /*0008*/ 	.dword	_$_str_$_2


//--------------------- .text.triton_poi_fused__native_batch_norm_legit_no_training_17 --------------------------
	.section	.text.triton_poi_fused__native_batch_norm_legit_no_training_17,"ax",@progbits
	.align	128
        .global         triton_poi_fused__native_batch_norm_legit_no_training_17
        .type           triton_poi_fused__native_batch_norm_legit_no_training_17,@function
        .size           triton_poi_fused__native_batch_norm_legit_no_training_17,(.L_x_1 - triton_poi_fused__native_batch_norm_legit_no_training_17)
        .other          triton_poi_fused__native_batch_norm_legit_no_training_17,@"STO_CUDA_ENTRY STV_DEFAULT"
triton_poi_fused__native_batch_norm_legit_no_training_17:
.text.triton_poi_fused__native_batch_norm_legit_no_training_17:
[----:B------:R-:W0:Y:S01]  /*0000*/  LDC R1, c[0x0][0x28] ;  /* 0x00000a00ff017b82 */ /* 0x000e220000000800 */
[----:B------:R-:W1:Y:S07]  /*0010*/  S2R R0, SR_TID.X ;  /* 0x0000000000007919 */ /* 0x000e6e0000002100 */
[----:B------:R-:W2:Y:S01]  /*0020*/  LDC.64 R8, c[0x0][0x220] ;  /* 0x00008800ff087b82 */ /* 0x000ea20000000a00 */
[----:B------:R-:W-:Y:S01]  /*0030*/  HFMA2.MMA R14, -RZ, RZ, 0, 0 ;  /* 0x00000000ff0e7435 */ /* 0x000fe200000001ff */
[----:B------:R-:W-:Y:S01]  /*0040*/  ULDC.64 UR4, c[0x0][0x208] ;  /* 0x0000820000047ab9 */ /* 0x000fe20000000a00 */
[----:B------:R-:W3:Y:S05]  /*0050*/  S2R R3, SR_CTAID.X ;  /* 0x0000000000037919 */ /* 0x000eea0000002500 */
[----:B------:R-:W4:Y:S08]  /*0060*/  LDC.64 R4, c[0x0][0x210] ;  /* 0x00008400ff047b82 */ /* 0x000f300000000a00 */
[----:B------:R-:W5:Y:S08]  /*0070*/  LDC.64 R6, c[0x0][0x218] ;  /* 0x00008600ff067b82 */ /* 0x000f700000000a00 */
[----:B------:R-:W5:Y:S01]  /*0080*/  LDC.64 R10, c[0x0][0x228] ;  /* 0x00008a00ff0a7b82 */ /* 0x000f620000000a00 */
[----:B-1----:R-:W-:-:S07]  /*0090*/  LOP3.LUT R0, R0, 0x7f, RZ, 0xc0, !PT ;  /* 0x0000007f00007812 */ /* 0x002fce00078ec0ff */
[----:B------:R-:W1:Y:S01]  /*00a0*/  LDC.64 R12, c[0x0][0x230] ;  /* 0x00008c00ff0c7b82 */ /* 0x000e620000000a00 */
[----:B---3--:R-:W-:Y:S02]  /*00b0*/  SHF.R.S32.HI R2, RZ, 0x18, R3 ;  /* 0x00000018ff027819 */ /* 0x008fe40000011403 */
[----:B------:R-:W-:Y:S02]  /*00c0*/  LEA R0, R3, R0, 0x7 ;  /* 0x0000000003007211 */ /* 0x000fe400078e38ff */
[----:B------:R-:W-:Y:S02]  /*00d0*/  SGXT R3, R2, 0x1 ;  /* 0x000000010203781a */ /* 0x000fe40000000200 */
[----:B------:R-:W-:Y:S02]  /*00e0*/  ISETP.GE.AND P2, PT, R0, 0x800, PT ;  /* 0x000008000000780c */ /* 0x000fe40003f46270 */
[----:B------:R-:W-:-:S04]  /*00f0*/  LEA.HI R3, R3, R0, RZ, 0x4 ;  /* 0x0000000003037211 */ /* 0x000fc800078f20ff */
[----:B------:R-:W-:-:S04]  /*0100*/  SHF.R.S32.HI R3, RZ, 0x4, R3 ;  /* 0x00000004ff037819 */ /* 0x000fc80000011403 */
[----:B------:R-:W-:-:S04]  /*0110*/  LEA.HI R2, R3, R3, RZ, 0x5 ;  /* 0x0000000303027211 */ /* 0x000fc800078f28ff */
[----:B------:R-:W-:-:S04]  /*0120*/  LOP3.LUT R2, R2, 0xffffffe0, RZ, 0xc0, !PT ;  /* 0xffffffe002027812 */ /* 0x000fc800078ec0ff */
[----:B------:R-:W-:-:S05]  /*0130*/  IADD3 R15, R3, -R2, RZ ;  /* 0x80000002030f7210 */ /* 0x000fca0007ffe0ff */
[----:B--2---:R-:W-:-:S05]  /*0140*/  IMAD.WIDE R8, R15, 0x4, R8 ;  /* 0x000000040f087825 */ /* 0x004fca00078e0208 */
[----:B------:R2:W3:Y:S01]  /*0150*/  @!P2 LDG.E.EL R14, desc[UR4][R8.64] ;  /* 0x00000004080ea981 */ /* 0x0004e2000c2e1900 */
[----:B------:R-:W-:Y:S01]  /*0160*/  CS2R R2, SRZ ;  /* 0x0000000000027805 */ /* 0x000fe2000001ff00 */
[----:B----4-:R-:W-:-:S04]  /*0170*/  IMAD.WIDE R4, R0, 0x4, R4 ;  /* 0x0000000400047825 */ /* 0x010fc800078e0204 */
[C---:B-----5:R-:W-:Y:S01]  /*0180*/  IMAD.WIDE R6, R15.reuse, 0x4, R6 ;  /* 0x000000040f067825 */ /* 0x060fe200078e0206 */
[----:B------:R4:W5:Y:S03]  /*0190*/  @!P2 LDG.E R2, desc[UR4][R4.64] ;  /* 0x000000040402a981 */ /* 0x000966000c1e1900 */
[C---:B0-2---:R-:W-:Y:S01]  /*01a0*/  IMAD.WIDE R8, R15.reuse, 0x4, R10 ;  /* 0x000000040f087825 */ /* 0x045fe200078e020a */
[----:B------:R0:W5:Y:S03]  /*01b0*/  @!P2 LDG.E.EL R3, desc[UR4][R6.64] ;  /* 0x000000040603a981 */ /* 0x000166000c2e1900 */
[----:B-1----:R-:W-:Y:S01]  /*01c0*/  IMAD.WIDE R10, R15, 0x4, R12 ;  /* 0x000000040f0a7825 */ /* 0x002fe200078e020c */
[----:B------:R-:W-:Y:S01]  /*01d0*/  CS2R R12, SRZ ;  /* 0x00000000000c7805 */ /* 0x000fe2000001ff00 */
[----:B----4-:R-:W1:Y:S05]  /*01e0*/  LDC.64 R4, c[0x0][0x238] ;  /* 0x00008e00ff047b82 */ /* 0x010e6a0000000a00 */
[----:B------:R-:W2:Y:S04]  /*01f0*/  @!P2 LDG.E.EL R12, desc[UR4][R8.64] ;  /* 0x00000004080ca981 */ /* 0x000ea8000c2e1900 */
[----:B------:R-:W2:Y:S01]  /*0200*/  @!P2 LDG.E.EL R13, desc[UR4][R10.64] ;  /* 0x000000040a0da981 */ /* 0x000ea2000c2e1900 */
[----:B0-----:R-:W-:Y:S01]  /*0210*/  MOV R6, 0x3e800000 ;  /* 0x3e80000000067802 */ /* 0x001fe20000000f00 */
[----:B---3--:R-:W-:-:S04]  /*0220*/  FADD R14, R14, 9.9999997473787516356e-06 ;  /* 0x3727c5ac0e0e7421 */ /* 0x008fc80000000000 */
[----:B------:R-:W0:Y:S01]  /*0230*/  MUFU.SQRT R15, R14 ;  /* 0x0000000e000f7308 */ /* 0x000e220000002000 */
[----:B-----5:R-:W-:Y:S01]  /*0240*/  FADD R2, -R3, R2 ;  /* 0x0000000203027221 */ /* 0x020fe20000000100 */
[C---:B0-----:R-:W-:Y:S02]  /*0250*/  FSETP.GT.AND P0, PT, R15.reuse, 8.50705917302346158658e+37, PT ;  /* 0x7e8000000f00780b */ /* 0x041fe40003f04000 */
[----:B------:R-:W-:Y:S02]  /*0260*/  FSETP.GEU.AND P1, PT, R15, 1.175494350822287508e-38, PT ;  /* 0x008000000f00780b */ /* 0x000fe40003f2e000 */
[----:B------:R-:W-:-:S09]  /*0270*/  FSEL R6, R6, 1, P0 ;  /* 0x3f80000006067808 */ /* 0x000fd20000000000 */
[----:B------:R-:W-:Y:S02]  /*0280*/  @P0 FMUL R15, R15, 0.25 ;  /* 0x3e8000000f0f0820 */ /* 0x000fe40000400000 */
[----:B------:R-:W-:Y:S02]  /*0290*/  @!P1 FMUL R6, R6, 16777216 ;  /* 0x4b80000006069820 */ /* 0x000fe40000400000 */
[----:B------:R-:W-:-:S06]  /*02a0*/  @!P1 FMUL R15, R15, 16777216 ;  /* 0x4b8000000f0f9820 */ /* 0x000fcc0000400000 */
[----:B------:R-:W0:Y:S02]  /*02b0*/  MUFU.RCP R15, R15 ;  /* 0x0000000f000f7308 */ /* 0x000e240000001000 */
[----:B0-----:R-:W-:-:S04]  /*02c0*/  FMUL R3, R15, R6 ;  /* 0x000000060f037220 */ /* 0x001fc80000400000 */
[----:B------:R-:W-:Y:S01]  /*02d0*/  FMUL R6, R2, R3 ;  /* 0x0000000302067220 */ /* 0x000fe20000400000 */
[----:B-1----:R-:W-:-:S04]  /*02e0*/  IMAD.WIDE R2, R0, 0x4, R4 ;  /* 0x0000000400027825 */ /* 0x002fc800078e0204 */
[----:B--2---:R-:W-:Y:S01]  /*02f0*/  FFMA R13, R6, R12, R13 ;  /* 0x0000000c060d7223 */ /* 0x004fe2000000000d */
[----:B------:R-:W-:Y:S06]  /*0300*/  @P2 EXIT ;  /* 0x000000000000294d */ /* 0x000fec0003800000 */
[----:B------:R-:W-:Y:S01]  /*0310*/  STG.E desc[UR4][R2.64], R13 ;  /* 0x0000000d02007986 */ /* 0x000fe2000c101904 */
[----:B------:R-:W-:Y:S05]  /*0320*/  EXIT ;  /* 0x000000000000794d */ /* 0x000fea0003800000 */
.L_x_0:
[----:B------:R-:W-:-:S00]  /*0330*/  BRA `(.L_x_0) ;  /* 0xfffffffc00fc7947 */ /* 0x000fc0000383ffff */
[----:B------:R-:W-:-:S00]  /*0340*/  NOP ;  /* 0x0000000000007918 */ /* 0x000fc00000000000 */
        /* <DEDUP_REMOVED lines=11> */
.L_x_1:


//--------------------- .nv.global.init           --------------------------
	.section	.nv.global.init,"aw",@progbits
.nv.global.init:
	.type		_$_str,@object
	.size		_$_str,(_$_str_$_2 - _$_str)
_$_str:
        /*0000*/ 	.byte	0x5f, 0x5f, 0x43, 0x55, 0x44, 0x41, 0x5f, 0x46, 0x54, 0x5a, 0x00
	.type		_$_str_$_2,@object
	.size		_$_str_$_2,(.L_1 - _$_str_$_2)
_$_str_$_2:
        /*000b*/ 	.byte	0x5f, 0x5f, 0x43, 0x55, 0x44, 0x41, 0x5f, 0x50, 0x52, 0x45, 0x43, 0x5f, 0x53, 0x51, 0x52, 0x54
        /*001b*/ 	.byte	0x00
.L_1:


//--------------------- .nv.constant0.triton_poi_fused__native_batch_norm_legit_no_training_17 --------------------------
	.section	.nv.constant0.triton_poi_fused__native_batch_norm_legit_no_training_17,"a",@progbits
	.sectionflags	@""
	.align	4
.nv.constant0.triton_poi_fused__native_batch_norm_legit_no_training_17:
	.zero		580
